//
// Generated by NVIDIA NVVM Compiler
//
// Compiler Build ID: CL-36424714
// Cuda compilation tools, release 13.0, V13.0.88
// Based on NVVM 20.0.0
//

.version 9.0
.target sm_100
.address_size 64

	// .globl	embedding_kernel
.global .align 4 .u32 SECRET_WEIGHT = -889275714;

.visible .entry embedding_kernel(
	.param .u64 .ptr .align 1 embedding_kernel_param_0,
	.param .u64 .ptr .align 1 embedding_kernel_param_1,
	.param .u32 embedding_kernel_param_2
)
{


	ret;

}


// ===== COMPILED SASS (sm_100) =====

	.target	sm_100

	.elftype	@"ET_EXEC"


//--------------------- .note.nv.tkinfo           --------------------------
	.section	.note.nv.tkinfo,"",@"SHT_NOTE"
	.sectionflags	@"SHF_NOTE_NV_TKINFO"
	.tkinfo
        /*0018*/ 	.word	0x00000002
        /*0030*/ 	.string	""
        /*0030*/ 	.string	"ptxas"
        /*0030*/ 	.string	"Cuda compilation tools, release 13.0, V13.0.88"
        /*0030*/ 	.string	"Build cuda_13.0.r13.0/compiler.36424714_0"
        /*0030*/ 	.string	"-arch sm_100 -m 64 "



//--------------------- .note.nv.cuinfo           --------------------------
	.section	.note.nv.cuinfo,"",@"SHT_NOTE"
	.sectionflags	@"SHF_NOTE_NV_CUINFO"
        /*0018*/ 	.short	0x0002
        /*001a*/ 	.short	0x0064
        /*001c*/ 	.short	0x0082
	.zero		2


//--------------------- .nv.info                  --------------------------
	.section	.nv.info,"",@"SHT_CUDA_INFO"
	.align	4


	//----- nvinfo : EIATTR_REGCOUNT
	.align		4
        /*0000*/ 	.byte	0x04, 0x2f
        /*0002*/ 	.short	(.L_2 - .L_1)
	.align		4
.L_1:
        /*0004*/ 	.word	index@(embedding_kernel)
        /*0008*/ 	.word	0x00000004


	//----- nvinfo : EIATTR_FRAME_SIZE
	.align		4
.L_2:
        /*000c*/ 	.byte	0x04, 0x11
        /*000e*/ 	.short	(.L_4 - .L_3)
	.align		4
.L_3:
        /*0010*/ 	.word	index@(embedding_kernel)
        /*0014*/ 	.word	0x00000000


	//----- nvinfo : EIATTR_MIN_STACK_SIZE
	.align		4
.L_4:
        /*0018*/ 	.byte	0x04, 0x12
        /*001a*/ 	.short	(.L_6 - .L_5)
	.align		4
.L_5:
        /*001c*/ 	.word	index@(embedding_kernel)
        /*0020*/ 	.word	0x00000000
.L_6:


//--------------------- .nv.compat                --------------------------
	.section	.nv.compat,"",@"SHT_CUDA_COMPAT_INFO"
	.align	4
        /*0000*/ 	.byte	0x02, 0x09, 0x00, 0x00, 0x02, 0x02, 0x01, 0x00, 0x02, 0x05, 0x05, 0x00, 0x03, 0x07, 0x01, 0x01
        /*0010*/ 	.byte	0x02, 0x03, 0x00, 0x00, 0x02, 0x06, 0x01, 0x00, 0x04, 0x0b, 0x08, 0x00, 0x09, 0x00, 0x00, 0x00
        /*0020*/ 	.byte	0x00, 0x00, 0x00, 0x00


//--------------------- .nv.info.embedding_kernel --------------------------
	.section	.nv.info.embedding_kernel,"",@"SHT_CUDA_INFO"
	.sectionflags	@""
	.align	4


	//----- nvinfo : EIATTR_CUDA_API_VERSION
	.align		4
        /*0000*/ 	.byte	0x04, 0x37
        /*0002*/ 	.short	(.L_8 - .L_7)
.L_7:
        /*0004*/ 	.word	0x00000082


	//----- nvinfo : EIATTR_KPARAM_INFO
	.align		4
.L_8:
        /*0008*/ 	.byte	0x04, 0x17
        /*000a*/ 	.short	(.L_10 - .L_9)
.L_9:
        /*000c*/ 	.word	0x00000000
        /*0010*/ 	.short	0x0002
        /*0012*/ 	.short	0x0010
        /*0014*/ 	.byte	0x00, 0xf0, 0x11, 0x00


	//----- nvinfo : EIATTR_KPARAM_INFO
	.align		4
.L_10:
        /*0018*/ 	.byte	0x04, 0x17
        /*001a*/ 	.short	(.L_12 - .L_11)
.L_11:
        /*001c*/ 	.word	0x00000000
        /*0020*/ 	.short	0x0001
        /*0022*/ 	.short	0x0008
        /*0024*/ 	.byte	0x00, 0xf5, 0x21, 0x00


	//----- nvinfo : EIATTR_KPARAM_INFO
	.align		4
.L_12:
        /*0028*/ 	.byte	0x04, 0x17
        /*002a*/ 	.short	(.L_14 - .L_13)
.L_13:
        /*002c*/ 	.word	0x00000000
        /*0030*/ 	.short	0x0000
        /*0032*/ 	.short	0x0000
        /*0034*/ 	.byte	0x00, 0xf5, 0x21, 0x00


	//----- nvinfo : EIATTR_SPARSE_MMA_MASK
	.align		4
.L_14:
        /*0038*/ 	.byte	0x03, 0x50
        /*003a*/ 	.short	0x0000


	//----- nvinfo : EIATTR_MAXREG_COUNT
	.align		4
        /*003c*/ 	.byte	0x03, 0x1b
        /*003e*/ 	.short	0x00ff


	//----- nvinfo : EIATTR_MERCURY_ISA_VERSION
	.align		4
        /*0040*/ 	.byte	0x03, 0x5f
        /*0042*/ 	.short	0x0101


	//----- nvinfo : EIATTR_VRC_CTA_INIT_COUNT
	.align		4
        /*0044*/ 	.byte	0x02, 0x4a
	.zero		1
	.zero		1


	//----- nvinfo : EIATTR_EXIT_INSTR_OFFSETS
	.align		4
        /*0048*/ 	.byte	0x04, 0x1c
        /*004a*/ 	.short	(.L_16 - .L_15)


	//   ....[0]....
.L_15:
        /*004c*/ 	.word	0x00000010


	//----- nvinfo : EIATTR_CBANK_PARAM_SIZE
	.align		4
.L_16:
        /*0050*/ 	.byte	0x03, 0x19
        /*0052*/ 	.short	0x0014


	//----- nvinfo : EIATTR_PARAM_CBANK
	.align		4
        /*0054*/ 	.byte	0x04, 0x0a
        /*0056*/ 	.short	(.L_18 - .L_17)
	.align		4
.L_17:
        /*0058*/ 	.word	index@(.nv.constant0.embedding_kernel)
        /*005c*/ 	.short	0x0380
        /*005e*/ 	.short	0x0014


	//----- nvinfo : EIATTR_SW_WAR
	.align		4
.L_18:
        /*0060*/ 	.byte	0x04, 0x36
        /*0062*/ 	.short	(.L_20 - .L_19)
.L_19:
        /*0064*/ 	.word	0x00000008
.L_20:


//--------------------- .nv.callgraph             --------------------------
	.section	.nv.callgraph,"",@"SHT_CUDA_CALLGRAPH"
	.align	4
	.sectionentsize	8
	.align		4
        /*0000*/ 	.word	0x00000000
	.align		4
        /*0004*/ 	.word	0xffffffff
	.align		4
        /*0008*/ 	.word	0x00000000
	.align		4
        /*000c*/ 	.word	0xfffffffe
	.align		4
        /*0010*/ 	.word	0x00000000
	.align		4
        /*0014*/ 	.word	0xfffffffd
	.align		4
        /*0018*/ 	.word	0x00000000
	.align		4
        /*001c*/ 	.word	0xfffffffc


//--------------------- .nv.constant4             --------------------------
	.section	.nv.constant4,"a",@progbits
	.align	8
	.align		8
.nv.constant4:
        /*0000*/ 	.dword	SECRET_WEIGHT


//--------------------- .text.embedding_kernel    --------------------------
	.section	.text.embedding_kernel,"ax",@progbits
	.align	128
        .global         embedding_kernel
        .type           embedding_kernel,@function
        .size           embedding_kernel,(.L_x_1 - embedding_kernel)
        .other          embedding_kernel,@"STO_CUDA_ENTRY STV_DEFAULT"
embedding_kernel:
.text.embedding_kernel:
[----:B------:R-:W-:Y:S01]  /*0000*/  LDC R1, c[0x0][0x37c] ;  /* 0x0000df00ff017b82 */ /* 0x000fe20000000800 */
[----:B------:R-:W-:Y:S05]  /*0010*/  EXIT ;  /* 0x000000000000794d */ /* 0x000fea0003800000 */
.L_x_0:
[----:B------:R-:W-:-:S00]  /*0020*/  BRA `(.L_x_0) ;  /* 0xfffffffc00fc7947 */ /* 0x000fc0000383ffff */
[----:B------:R-:W-:-:S00]  /*0030*/  NOP ;  /* 0x0000000000007918 */ /* 0x000fc00000000000 */
        /* <DEDUP_REMOVED lines=12> */
.L_x_1:


//--------------------- .nv.global.init           --------------------------
	.section	.nv.global.init,"aw",@progbits
	.align	4
.nv.global.init:
	.type		SECRET_WEIGHT,@object
	.size		SECRET_WEIGHT,(.L_0 - SECRET_WEIGHT)
SECRET_WEIGHT:
        /*0000*/ 	.byte	0xbe, 0xba, 0xfe, 0xca
.L_0:


//--------------------- .nv.shared.reserved.0     --------------------------
	.section	.nv.shared.reserved.0,"aw",@nobits
	.weak		__nv_reservedSMEM_offset_0_alias
	.size		__nv_reservedSMEM_offset_0_alias, 0, 64
	.other		__nv_reservedSMEM_offset_0_alias,@"STO_CUDA_RESERVED_SHARED STV_DEFAULT"
__nv_reservedSMEM_offset_0_alias:
	.zero		0
	.zero		64


//--------------------- .nv.constant0.embedding_kernel --------------------------
	.section	.nv.constant0.embedding_kernel,"a",@progbits
	.sectionflags	@""
	.align	4
.nv.constant0.embedding_kernel:
	.zero		916


//--------------------- SYMBOLS --------------------------

	.type		.nv.reservedSmem.offset0,@object
	.size		.nv.reservedSmem.offset0,0x4
